//
// Generated by NVIDIA NVVM Compiler
//
// Compiler Build ID: CL-36424714
// Cuda compilation tools, release 13.0, V13.0.88
// Based on NVVM 20.0.0
//

.version 9.0
.target sm_100
.address_size 64

	// .globl	_Z3minPii

.visible .entry _Z3minPii(
	.param .u64 .ptr .align 1 _Z3minPii_param_0,
	.param .u32 _Z3minPii_param_1
)
{
	.reg .pred 	%p<3>;
	.reg .b32 	%r<19>;
	.reg .b64 	%rd<7>;

	ld.param.u64 	%rd2, [_Z3minPii_param_0];
	ld.param.u32 	%r9, [_Z3minPii_param_1];
	cvta.to.global.u64 	%rd1, %rd2;
	mov.u32 	%r11, %ctaid.x;
	mov.u32 	%r1, %ntid.x;
	mov.u32 	%r12, %tid.x;
	mad.lo.s32 	%r2, %r11, %r1, %r12;
	setp.ge.s32 	%p1, %r2, %r9;
	mov.b32 	%r18, 2147483647;
	@%p1 bra 	$L__BB0_3;
	mov.u32 	%r14, %nctaid.x;
	mul.lo.s32 	%r3, %r1, %r14;
	mov.b32 	%r18, 2147483647;
	mov.u32 	%r16, %r2;
$L__BB0_2:
	mul.wide.s32 	%rd3, %r16, 4;
	add.s64 	%rd4, %rd1, %rd3;
	ld.global.u32 	%r15, [%rd4];
	min.s32 	%r18, %r15, %r18;
	add.s32 	%r16, %r16, %r3;
	setp.lt.s32 	%p2, %r16, %r9;
	@%p2 bra 	$L__BB0_2;
$L__BB0_3:
	mul.wide.s32 	%rd5, %r2, 4;
	add.s64 	%rd6, %rd1, %rd5;
	st.global.u32 	[%rd6], %r18;
	ret;

}


// ===== COMPILED SASS (sm_100) =====

	.target	sm_100

	.elftype	@"ET_EXEC"


//--------------------- .note.nv.tkinfo           --------------------------
	.section	.note.nv.tkinfo,"",@"SHT_NOTE"
	.sectionflags	@"SHF_NOTE_NV_TKINFO"
	.tkinfo
        /*0018*/ 	.word	0x00000002
        /*0030*/ 	.string	""
        /*0030*/ 	.string	"ptxas"
        /*0030*/ 	.string	"Cuda compilation tools, release 13.0, V13.0.88"
        /*0030*/ 	.string	"Build cuda_13.0.r13.0/compiler.36424714_0"
        /*0030*/ 	.string	"-arch sm_100 -m 64 "



//--------------------- .note.nv.cuinfo           --------------------------
	.section	.note.nv.cuinfo,"",@"SHT_NOTE"
	.sectionflags	@"SHF_NOTE_NV_CUINFO"
        /*0018*/ 	.short	0x0002
        /*001a*/ 	.short	0x0064
        /*001c*/ 	.short	0x0082
	.zero		2


//--------------------- .nv.info                  --------------------------
	.section	.nv.info,"",@"SHT_CUDA_INFO"
	.align	4


	//----- nvinfo : EIATTR_REGCOUNT
	.align		4
        /*0000*/ 	.byte	0x04, 0x2f
        /*0002*/ 	.short	(.L_1 - .L_0)
	.align		4
.L_0:
        /*0004*/ 	.word	index@(_Z3minPii)
        /*0008*/ 	.word	0x0000000e


	//----- nvinfo : EIATTR_FRAME_SIZE
	.align		4
.L_1:
        /*000c*/ 	.byte	0x04, 0x11
        /*000e*/ 	.short	(.L_3 - .L_2)
	.align		4
.L_2:
        /*0010*/ 	.word	index@(_Z3minPii)
        /*0014*/ 	.word	0x00000000


	//----- nvinfo : EIATTR_MIN_STACK_SIZE
	.align		4
.L_3:
        /*0018*/ 	.byte	0x04, 0x12
        /*001a*/ 	.short	(.L_5 - .L_4)
	.align		4
.L_4:
        /*001c*/ 	.word	index@(_Z3minPii)
        /*0020*/ 	.word	0x00000000
.L_5:


//--------------------- .nv.compat                --------------------------
	.section	.nv.compat,"",@"SHT_CUDA_COMPAT_INFO"
	.align	4
        /*0000*/ 	.byte	0x02, 0x09, 0x00, 0x00, 0x02, 0x02, 0x01, 0x00, 0x02, 0x05, 0x05, 0x00, 0x03, 0x07, 0x01, 0x01
        /*0010*/ 	.byte	0x02, 0x03, 0x00, 0x00, 0x02, 0x06, 0x01, 0x00, 0x04, 0x0b, 0x08, 0x00, 0x09, 0x00, 0x00, 0x00
        /*0020*/ 	.byte	0x00, 0x00, 0x00, 0x00


//--------------------- .nv.info._Z3minPii        --------------------------
	.section	.nv.info._Z3minPii,"",@"SHT_CUDA_INFO"
	.sectionflags	@""
	.align	4


	//----- nvinfo : EIATTR_CUDA_API_VERSION
	.align		4
        /*0000*/ 	.byte	0x04, 0x37
        /*0002*/ 	.short	(.L_7 - .L_6)
.L_6:
        /*0004*/ 	.word	0x00000082


	//----- nvinfo : EIATTR_KPARAM_INFO
	.align		4
.L_7:
        /*0008*/ 	.byte	0x04, 0x17
        /*000a*/ 	.short	(.L_9 - .L_8)
.L_8:
        /*000c*/ 	.word	0x00000000
        /*0010*/ 	.short	0x0001
        /*0012*/ 	.short	0x0008
        /*0014*/ 	.byte	0x00, 0xf0, 0x11, 0x00


	//----- nvinfo : EIATTR_KPARAM_INFO
	.align		4
.L_9:
        /*0018*/ 	.byte	0x04, 0x17
        /*001a*/ 	.short	(.L_11 - .L_10)
.L_10:
        /*001c*/ 	.word	0x00000000
        /*0020*/ 	.short	0x0000
        /*0022*/ 	.short	0x0000
        /*0024*/ 	.byte	0x00, 0xf5, 0x21, 0x00


	//----- nvinfo : EIATTR_SPARSE_MMA_MASK
	.align		4
.L_11:
        /*0028*/ 	.byte	0x03, 0x50
        /*002a*/ 	.short	0x0000


	//----- nvinfo : EIATTR_MAXREG_COUNT
	.align		4
        /*002c*/ 	.byte	0x03, 0x1b
        /*002e*/ 	.short	0x00ff


	//----- nvinfo : EIATTR_MERCURY_ISA_VERSION
	.align		4
        /*0030*/ 	.byte	0x03, 0x5f
        /*0032*/ 	.short	0x0101


	//----- nvinfo : EIATTR_VRC_CTA_INIT_COUNT
	.align		4
        /*0034*/ 	.byte	0x02, 0x4a
	.zero		1
	.zero		1


	//----- nvinfo : EIATTR_EXIT_INSTR_OFFSETS
	.align		4
        /*0038*/ 	.byte	0x04, 0x1c
        /*003a*/ 	.short	(.L_13 - .L_12)


	//   ....[0]....
.L_12:
        /*003c*/ 	.word	0x000001a0


	//----- nvinfo : EIATTR_CRS_STACK_SIZE
	.align		4
.L_13:
        /*0040*/ 	.byte	0x04, 0x1e
        /*0042*/ 	.short	(.L_15 - .L_14)
.L_14:
        /*0044*/ 	.word	0x00000000


	//----- nvinfo : EIATTR_CBANK_PARAM_SIZE
	.align		4
.L_15:
        /*0048*/ 	.byte	0x03, 0x19
        /*004a*/ 	.short	0x000c


	//----- nvinfo : EIATTR_PARAM_CBANK
	.align		4
        /*004c*/ 	.byte	0x04, 0x0a
        /*004e*/ 	.short	(.L_17 - .L_16)
	.align		4
.L_16:
        /*0050*/ 	.word	index@(.nv.constant0._Z3minPii)
        /*0054*/ 	.short	0x0380
        /*0056*/ 	.short	0x000c


	//----- nvinfo : EIATTR_SW_WAR
	.align		4
.L_17:
        /*0058*/ 	.byte	0x04, 0x36
        /*005a*/ 	.short	(.L_19 - .L_18)
.L_18:
        /*005c*/ 	.word	0x00000008
.L_19:


//--------------------- .nv.callgraph             --------------------------
	.section	.nv.callgraph,"",@"SHT_CUDA_CALLGRAPH"
	.align	4
	.sectionentsize	8
	.align		4
        /*0000*/ 	.word	0x00000000
	.align		4
        /*0004*/ 	.word	0xffffffff
	.align		4
        /*0008*/ 	.word	0x00000000
	.align		4
        /*000c*/ 	.word	0xfffffffe
	.align		4
        /*0010*/ 	.word	0x00000000
	.align		4
        /*0014*/ 	.word	0xfffffffd
	.align		4
        /*0018*/ 	.word	0x00000000
	.align		4
        /*001c*/ 	.word	0xfffffffc


//--------------------- .text._Z3minPii           --------------------------
	.section	.text._Z3minPii,"ax",@progbits
	.align	128
        .global         _Z3minPii
        .type           _Z3minPii,@function
        .size           _Z3minPii,(.L_x_4 - _Z3minPii)
        .other          _Z3minPii,@"STO_CUDA_ENTRY STV_DEFAULT"
_Z3minPii:
.text._Z3minPii:
[----:B------:R-:W-:Y:S01]  /*0000*/  LDC R1, c[0x0][0x37c] ;  /* 0x0000df00ff017b82 */ /* 0x000fe20000000800 */
[----:B------:R-:W0:Y:S07]  /*0010*/  S2R R3, SR_TID.X ;  /* 0x0000000000037919 */ /* 0x000e2e0000002100 */
[----:B------:R-:W0:Y:S01]  /*0020*/  S2UR UR4, SR_CTAID.X ;  /* 0x00000000000479c3 */ /* 0x000e220000002500 */
[----:B------:R-:W1:Y:S01]  /*0030*/  LDCU UR7, c[0x0][0x388] ;  /* 0x00007100ff0777ac */ /* 0x000e620008000800 */
[----:B------:R-:W-:Y:S01]  /*0040*/  BSSY.RECONVERGENT B0, `(.L_x_0) ;  /* 0x0000014000007945 */ /* 0x000fe20003800200 */
[----:B------:R-:W-:-:S05]  /*0050*/  MOV R9, 0x7fffffff ;  /* 0x7fffffff00097802 */ /* 0x000fca0000000f00 */
[----:B------:R-:W0:Y:S08]  /*0060*/  LDC R0, c[0x0][0x360] ;  /* 0x0000d800ff007b82 */ /* 0x000e300000000800 */
[----:B------:R-:W2:Y:S01]  /*0070*/  LDC.64 R4, c[0x0][0x380] ;  /* 0x0000e000ff047b82 */ /* 0x000ea20000000a00 */
[----:B0-----:R-:W-:Y:S01]  /*0080*/  IMAD R3, R0, UR4, R3 ;  /* 0x0000000400037c24 */ /* 0x001fe2000f8e0203 */
[----:B------:R-:W0:Y:S04]  /*0090*/  LDCU.64 UR4, c[0x0][0x358] ;  /* 0x00006b00ff0477ac */ /* 0x000e280008000a00 */
[C---:B-1----:R-:W-:Y:S01]  /*00a0*/  ISETP.GE.AND P0, PT, R3.reuse, UR7, PT ;  /* 0x0000000703007c0c */ /* 0x042fe2000bf06270 */
[----:B--2---:R-:W-:-:S12]  /*00b0*/  IMAD.WIDE R4, R3, 0x4, R4 ;  /* 0x0000000403047825 */ /* 0x004fd800078e0204 */
[----:B------:R-:W-:Y:S05]  /*00c0*/  @P0 BRA `(.L_x_1) ;  /* 0x00000000002c0947 */ /* 0x000fea0003800000 */
[----:B------:R-:W1:Y:S01]  /*00d0*/  LDC.64 R6, c[0x0][0x380] ;  /* 0x0000e000ff067b82 */ /* 0x000e620000000a00 */
[----:B------:R-:W2:Y:S01]  /*00e0*/  LDCU UR6, c[0x0][0x370] ;  /* 0x00006e00ff0677ac */ /* 0x000ea20008000800 */
[----:B------:R-:W-:Y:S02]  /*00f0*/  MOV R11, R3 ;  /* 0x00000003000b7202 */ /* 0x000fe40000000f00 */
[----:B------:R-:W-:Y:S01]  /*0100*/  MOV R9, 0x7fffffff ;  /* 0x7fffffff00097802 */ /* 0x000fe20000000f00 */
[----:B--2---:R-:W-:-:S07]  /*0110*/  IMAD R0, R0, UR6, RZ ;  /* 0x0000000600007c24 */ /* 0x004fce000f8e02ff */
.L_x_2:
[----:B-1----:R-:W-:-:S06]  /*0120*/  IMAD.WIDE R2, R11, 0x4, R6 ;  /* 0x000000040b027825 */ /* 0x002fcc00078e0206 */
[----:B0-----:R-:W2:Y:S01]  /*0130*/  LDG.E R2, desc[UR4][R2.64] ;  /* 0x0000000402027981 */ /* 0x001ea2000c1e1900 */
[----:B------:R-:W-:-:S04]  /*0140*/  IADD3 R11, PT, PT, R0, R11, RZ ;  /* 0x0000000b000b7210 */ /* 0x000fc80007ffe0ff */
[----:B------:R-:W-:Y:S02]  /*0150*/  ISETP.GE.AND P0, PT, R11, UR7, PT ;  /* 0x000000070b007c0c */ /* 0x000fe4000bf06270 */
[----:B--2---:R-:W-:-:S11]  /*0160*/  VIMNMX R9, PT, PT, R2, R9, PT ;  /* 0x0000000902097248 */ /* 0x004fd60003fe0100 */
[----:B------:R-:W-:Y:S05]  /*0170*/  @!P0 BRA `(.L_x_2) ;  /* 0xfffffffc00e88947 */ /* 0x000fea000383ffff */
.L_x_1:
[----:B0-----:R-:W-:Y:S05]  /*0180*/  BSYNC.RECONVERGENT B0 ;  /* 0x0000000000007941 */ /* 0x001fea0003800200 */
.L_x_0:
[----:B------:R-:W-:Y:S01]  /*0190*/  STG.E desc[UR4][R4.64], R9 ;  /* 0x0000000904007986 */ /* 0x000fe2000c101904 */
[----:B------:R-:W-:Y:S05]  /*01a0*/  EXIT ;  /* 0x000000000000794d */ /* 0x000fea0003800000 */
.L_x_3:
[----:B------:R-:W-:-:S00]  /*01b0*/  BRA `(.L_x_3) ;  /* 0xfffffffc00fc7947 */ /* 0x000fc0000383ffff */
[----:B------:R-:W-:-:S00]  /*01c0*/  NOP ;  /* 0x0000000000007918 */ /* 0x000fc00000000000 */
        /* <DEDUP_REMOVED lines=11> */
.L_x_4:


//--------------------- .nv.shared.reserved.0     --------------------------
	.section	.nv.shared.reserved.0,"aw",@nobits
	.weak		__nv_reservedSMEM_offset_0_alias
	.size		__nv_reservedSMEM_offset_0_alias, 0, 64
	.other		__nv_reservedSMEM_offset_0_alias,@"STO_CUDA_RESERVED_SHARED STV_DEFAULT"
__nv_reservedSMEM_offset_0_alias:
	.zero		0
	.zero		64


//--------------------- .nv.constant0._Z3minPii   --------------------------
	.section	.nv.constant0._Z3minPii,"a",@progbits
	.sectionflags	@""
	.align	4
.nv.constant0._Z3minPii:
	.zero		908


//--------------------- SYMBOLS --------------------------

	.type		.nv.reservedSmem.offset0,@object
	.size		.nv.reservedSmem.offset0,0x4
